//
// Generated by NVIDIA NVVM Compiler
//
// Compiler Build ID: CL-36424714
// Cuda compilation tools, release 13.0, V13.0.88
// Based on NVVM 20.0.0
//

.version 9.0
.target sm_100
.address_size 64

	// .globl	_Z19mem_coalesce_kernelPKfS0_Pfiii

.visible .entry _Z19mem_coalesce_kernelPKfS0_Pfiii(
	.param .u64 .ptr .align 1 _Z19mem_coalesce_kernelPKfS0_Pfiii_param_0,
	.param .u64 .ptr .align 1 _Z19mem_coalesce_kernelPKfS0_Pfiii_param_1,
	.param .u64 .ptr .align 1 _Z19mem_coalesce_kernelPKfS0_Pfiii_param_2,
	.param .u32 _Z19mem_coalesce_kernelPKfS0_Pfiii_param_3,
	.param .u32 _Z19mem_coalesce_kernelPKfS0_Pfiii_param_4,
	.param .u32 _Z19mem_coalesce_kernelPKfS0_Pfiii_param_5
)
{
	.reg .pred 	%p<13>;
	.reg .b32 	%r<41>;
	.reg .b32 	%f<68>;
	.reg .b64 	%rd<53>;

	ld.param.u64 	%rd7, [_Z19mem_coalesce_kernelPKfS0_Pfiii_param_0];
	ld.param.u64 	%rd8, [_Z19mem_coalesce_kernelPKfS0_Pfiii_param_1];
	ld.param.u64 	%rd6, [_Z19mem_coalesce_kernelPKfS0_Pfiii_param_2];
	ld.param.u32 	%r20, [_Z19mem_coalesce_kernelPKfS0_Pfiii_param_3];
	ld.param.u32 	%r18, [_Z19mem_coalesce_kernelPKfS0_Pfiii_param_4];
	ld.param.u32 	%r19, [_Z19mem_coalesce_kernelPKfS0_Pfiii_param_5];
	cvta.to.global.u64 	%rd1, %rd8;
	cvta.to.global.u64 	%rd2, %rd7;
	mov.u32 	%r21, %ctaid.y;
	mov.u32 	%r22, %ntid.y;
	mov.u32 	%r23, %tid.y;
	mad.lo.s32 	%r1, %r21, %r22, %r23;
	mov.u32 	%r24, %ctaid.x;
	mov.u32 	%r25, %ntid.x;
	mov.u32 	%r26, %tid.x;
	mad.lo.s32 	%r2, %r24, %r25, %r26;
	setp.ge.s32 	%p1, %r1, %r20;
	setp.ge.s32 	%p2, %r2, %r19;
	or.pred  	%p3, %p1, %p2;
	@%p3 bra 	$L__BB0_14;
	setp.lt.s32 	%p4, %r18, 1;
	mov.f32 	%f67, 0f00000000;
	@%p4 bra 	$L__BB0_13;
	mul.lo.s32 	%r3, %r18, %r1;
	and.b32  	%r4, %r18, 7;
	setp.lt.u32 	%p5, %r18, 8;
	mov.f32 	%f67, 0f00000000;
	mov.b32 	%r39, 0;
	@%p5 bra 	$L__BB0_5;
	and.b32  	%r39, %r18, 2147483640;
	neg.s32 	%r37, %r39;
	shl.b32 	%r7, %r19, 3;
	mul.wide.u32 	%rd9, %r3, 4;
	add.s64 	%rd10, %rd9, %rd2;
	add.s64 	%rd52, %rd10, 16;
	mov.f32 	%f67, 0f00000000;
	mul.wide.s32 	%rd13, %r19, 4;
	mov.u32 	%r36, %r2;
$L__BB0_4:
	.pragma "nounroll";
	ld.global.f32 	%f17, [%rd52+-16];
	mul.wide.s32 	%rd11, %r36, 4;
	add.s64 	%rd12, %rd1, %rd11;
	ld.global.f32 	%f18, [%rd12];
	fma.rn.f32 	%f19, %f17, %f18, %f67;
	ld.global.f32 	%f20, [%rd52+-12];
	add.s64 	%rd14, %rd12, %rd13;
	ld.global.f32 	%f21, [%rd14];
	fma.rn.f32 	%f22, %f20, %f21, %f19;
	ld.global.f32 	%f23, [%rd52+-8];
	add.s64 	%rd15, %rd14, %rd13;
	ld.global.f32 	%f24, [%rd15];
	fma.rn.f32 	%f25, %f23, %f24, %f22;
	ld.global.f32 	%f26, [%rd52+-4];
	add.s64 	%rd16, %rd15, %rd13;
	ld.global.f32 	%f27, [%rd16];
	fma.rn.f32 	%f28, %f26, %f27, %f25;
	ld.global.f32 	%f29, [%rd52];
	add.s64 	%rd17, %rd16, %rd13;
	ld.global.f32 	%f30, [%rd17];
	fma.rn.f32 	%f31, %f29, %f30, %f28;
	ld.global.f32 	%f32, [%rd52+4];
	add.s64 	%rd18, %rd17, %rd13;
	ld.global.f32 	%f33, [%rd18];
	fma.rn.f32 	%f34, %f32, %f33, %f31;
	ld.global.f32 	%f35, [%rd52+8];
	add.s64 	%rd19, %rd18, %rd13;
	ld.global.f32 	%f36, [%rd19];
	fma.rn.f32 	%f37, %f35, %f36, %f34;
	ld.global.f32 	%f38, [%rd52+12];
	add.s64 	%rd20, %rd19, %rd13;
	ld.global.f32 	%f39, [%rd20];
	fma.rn.f32 	%f67, %f38, %f39, %f37;
	add.s32 	%r37, %r37, 8;
	add.s32 	%r36, %r36, %r7;
	add.s64 	%rd52, %rd52, 32;
	setp.ne.s32 	%p6, %r37, 0;
	@%p6 bra 	$L__BB0_4;
$L__BB0_5:
	setp.eq.s32 	%p7, %r4, 0;
	@%p7 bra 	$L__BB0_13;
	and.b32  	%r13, %r18, 3;
	setp.lt.u32 	%p8, %r4, 4;
	@%p8 bra 	$L__BB0_8;
	add.s32 	%r28, %r39, %r3;
	mul.wide.u32 	%rd21, %r28, 4;
	add.s64 	%rd22, %rd2, %rd21;
	ld.global.f32 	%f41, [%rd22];
	mad.lo.s32 	%r29, %r39, %r19, %r2;
	mul.wide.s32 	%rd23, %r29, 4;
	add.s64 	%rd24, %rd1, %rd23;
	ld.global.f32 	%f42, [%rd24];
	fma.rn.f32 	%f43, %f41, %f42, %f67;
	cvt.u64.u32 	%rd25, %r3;
	cvt.u64.u32 	%rd26, %r39;
	add.s64 	%rd27, %rd26, %rd25;
	shl.b64 	%rd28, %rd27, 2;
	add.s64 	%rd29, %rd2, %rd28;
	ld.global.f32 	%f44, [%rd29+4];
	mul.wide.s32 	%rd30, %r19, 4;
	add.s64 	%rd31, %rd24, %rd30;
	ld.global.f32 	%f45, [%rd31];
	fma.rn.f32 	%f46, %f44, %f45, %f43;
	ld.global.f32 	%f47, [%rd29+8];
	add.s64 	%rd32, %rd31, %rd30;
	ld.global.f32 	%f48, [%rd32];
	fma.rn.f32 	%f49, %f47, %f48, %f46;
	ld.global.f32 	%f50, [%rd29+12];
	add.s64 	%rd33, %rd32, %rd30;
	ld.global.f32 	%f51, [%rd33];
	fma.rn.f32 	%f67, %f50, %f51, %f49;
	add.s32 	%r39, %r39, 4;
$L__BB0_8:
	setp.eq.s32 	%p9, %r13, 0;
	@%p9 bra 	$L__BB0_13;
	setp.eq.s32 	%p10, %r13, 1;
	@%p10 bra 	$L__BB0_11;
	add.s32 	%r30, %r39, %r3;
	mul.wide.u32 	%rd34, %r30, 4;
	add.s64 	%rd35, %rd2, %rd34;
	ld.global.f32 	%f53, [%rd35];
	mad.lo.s32 	%r31, %r39, %r19, %r2;
	mul.wide.s32 	%rd36, %r31, 4;
	add.s64 	%rd37, %rd1, %rd36;
	ld.global.f32 	%f54, [%rd37];
	fma.rn.f32 	%f55, %f53, %f54, %f67;
	cvt.u64.u32 	%rd38, %r3;
	cvt.u64.u32 	%rd39, %r39;
	add.s64 	%rd40, %rd39, %rd38;
	shl.b64 	%rd41, %rd40, 2;
	add.s64 	%rd42, %rd2, %rd41;
	ld.global.f32 	%f56, [%rd42+4];
	mul.wide.s32 	%rd43, %r19, 4;
	add.s64 	%rd44, %rd37, %rd43;
	ld.global.f32 	%f57, [%rd44];
	fma.rn.f32 	%f67, %f56, %f57, %f55;
	add.s32 	%r39, %r39, 2;
$L__BB0_11:
	and.b32  	%r32, %r18, 1;
	setp.eq.b32 	%p11, %r32, 1;
	not.pred 	%p12, %p11;
	@%p12 bra 	$L__BB0_13;
	add.s32 	%r33, %r39, %r3;
	mul.wide.u32 	%rd45, %r33, 4;
	add.s64 	%rd46, %rd2, %rd45;
	ld.global.f32 	%f58, [%rd46];
	mad.lo.s32 	%r34, %r39, %r19, %r2;
	mul.wide.s32 	%rd47, %r34, 4;
	add.s64 	%rd48, %rd1, %rd47;
	ld.global.f32 	%f59, [%rd48];
	fma.rn.f32 	%f67, %f58, %f59, %f67;
$L__BB0_13:
	mad.lo.s32 	%r35, %r19, %r1, %r2;
	cvta.to.global.u64 	%rd49, %rd6;
	mul.wide.s32 	%rd50, %r35, 4;
	add.s64 	%rd51, %rd49, %rd50;
	st.global.f32 	[%rd51], %f67;
$L__BB0_14:
	ret;

}


// ===== COMPILED SASS (sm_100) =====

	.target	sm_100

	.elftype	@"ET_EXEC"


//--------------------- .note.nv.tkinfo           --------------------------
	.section	.note.nv.tkinfo,"",@"SHT_NOTE"
	.sectionflags	@"SHF_NOTE_NV_TKINFO"
	.tkinfo
        /*0018*/ 	.word	0x00000002
        /*0030*/ 	.string	""
        /*0030*/ 	.string	"ptxas"
        /*0030*/ 	.string	"Cuda compilation tools, release 13.0, V13.0.88"
        /*0030*/ 	.string	"Build cuda_13.0.r13.0/compiler.36424714_0"
        /*0030*/ 	.string	"-arch sm_100 -m 64 "



//--------------------- .note.nv.cuinfo           --------------------------
	.section	.note.nv.cuinfo,"",@"SHT_NOTE"
	.sectionflags	@"SHF_NOTE_NV_CUINFO"
        /*0018*/ 	.short	0x0002
        /*001a*/ 	.short	0x0064
        /*001c*/ 	.short	0x0082
	.zero		2


//--------------------- .nv.info                  --------------------------
	.section	.nv.info,"",@"SHT_CUDA_INFO"
	.align	4


	//----- nvinfo : EIATTR_REGCOUNT
	.align		4
        /*0000*/ 	.byte	0x04, 0x2f
        /*0002*/ 	.short	(.L_1 - .L_0)
	.align		4
.L_0:
        /*0004*/ 	.word	index@(_Z19mem_coalesce_kernelPKfS0_Pfiii)
        /*0008*/ 	.word	0x00000020


	//----- nvinfo : EIATTR_FRAME_SIZE
	.align		4
.L_1:
        /*000c*/ 	.byte	0x04, 0x11
        /*000e*/ 	.short	(.L_3 - .L_2)
	.align		4
.L_2:
        /*0010*/ 	.word	index@(_Z19mem_coalesce_kernelPKfS0_Pfiii)
        /*0014*/ 	.word	0x00000000


	//----- nvinfo : EIATTR_MIN_STACK_SIZE
	.align		4
.L_3:
        /*0018*/ 	.byte	0x04, 0x12
        /*001a*/ 	.short	(.L_5 - .L_4)
	.align		4
.L_4:
        /*001c*/ 	.word	index@(_Z19mem_coalesce_kernelPKfS0_Pfiii)
        /*0020*/ 	.word	0x00000000
.L_5:


//--------------------- .nv.compat                --------------------------
	.section	.nv.compat,"",@"SHT_CUDA_COMPAT_INFO"
	.align	4
        /*0000*/ 	.byte	0x02, 0x09, 0x00, 0x00, 0x02, 0x02, 0x01, 0x00, 0x02, 0x05, 0x05, 0x00, 0x03, 0x07, 0x01, 0x01
        /*0010*/ 	.byte	0x02, 0x03, 0x00, 0x00, 0x02, 0x06, 0x01, 0x00, 0x04, 0x0b, 0x08, 0x00, 0x09, 0x00, 0x00, 0x00
        /*0020*/ 	.byte	0x00, 0x00, 0x00, 0x00


//--------------------- .nv.info._Z19mem_coalesce_kernelPKfS0_Pfiii --------------------------
	.section	.nv.info._Z19mem_coalesce_kernelPKfS0_Pfiii,"",@"SHT_CUDA_INFO"
	.sectionflags	@""
	.align	4


	//----- nvinfo : EIATTR_CUDA_API_VERSION
	.align		4
        /*0000*/ 	.byte	0x04, 0x37
        /*0002*/ 	.short	(.L_7 - .L_6)
.L_6:
        /*0004*/ 	.word	0x00000082


	//----- nvinfo : EIATTR_KPARAM_INFO
	.align		4
.L_7:
        /*0008*/ 	.byte	0x04, 0x17
        /*000a*/ 	.short	(.L_9 - .L_8)
.L_8:
        /*000c*/ 	.word	0x00000000
        /*0010*/ 	.short	0x0005
        /*0012*/ 	.short	0x0020
        /*0014*/ 	.byte	0x00, 0xf0, 0x11, 0x00


	//----- nvinfo : EIATTR_KPARAM_INFO
	.align		4
.L_9:
        /*0018*/ 	.byte	0x04, 0x17
        /*001a*/ 	.short	(.L_11 - .L_10)
.L_10:
        /*001c*/ 	.word	0x00000000
        /*0020*/ 	.short	0x0004
        /*0022*/ 	.short	0x001c
        /*0024*/ 	.byte	0x00, 0xf0, 0x11, 0x00


	//----- nvinfo : EIATTR_KPARAM_INFO
	.align		4
.L_11:
        /*0028*/ 	.byte	0x04, 0x17
        /*002a*/ 	.short	(.L_13 - .L_12)
.L_12:
        /*002c*/ 	.word	0x00000000
        /*0030*/ 	.short	0x0003
        /*0032*/ 	.short	0x0018
        /*0034*/ 	.byte	0x00, 0xf0, 0x11, 0x00


	//----- nvinfo : EIATTR_KPARAM_INFO
	.align		4
.L_13:
        /*0038*/ 	.byte	0x04, 0x17
        /*003a*/ 	.short	(.L_15 - .L_14)
.L_14:
        /*003c*/ 	.word	0x00000000
        /*0040*/ 	.short	0x0002
        /*0042*/ 	.short	0x0010
        /*0044*/ 	.byte	0x00, 0xf5, 0x21, 0x00


	//----- nvinfo : EIATTR_KPARAM_INFO
	.align		4
.L_15:
        /*0048*/ 	.byte	0x04, 0x17
        /*004a*/ 	.short	(.L_17 - .L_16)
.L_16:
        /*004c*/ 	.word	0x00000000
        /*0050*/ 	.short	0x0001
        /*0052*/ 	.short	0x0008
        /*0054*/ 	.byte	0x00, 0xf5, 0x21, 0x00


	//----- nvinfo : EIATTR_KPARAM_INFO
	.align		4
.L_17:
        /*0058*/ 	.byte	0x04, 0x17
        /*005a*/ 	.short	(.L_19 - .L_18)
.L_18:
        /*005c*/ 	.word	0x00000000
        /*0060*/ 	.short	0x0000
        /*0062*/ 	.short	0x0000
        /*0064*/ 	.byte	0x00, 0xf5, 0x21, 0x00


	//----- nvinfo : EIATTR_SPARSE_MMA_MASK
	.align		4
.L_19:
        /*0068*/ 	.byte	0x03, 0x50
        /*006a*/ 	.short	0x0000


	//----- nvinfo : EIATTR_MAXREG_COUNT
	.align		4
        /*006c*/ 	.byte	0x03, 0x1b
        /*006e*/ 	.short	0x00ff


	//----- nvinfo : EIATTR_MERCURY_ISA_VERSION
	.align		4
        /*0070*/ 	.byte	0x03, 0x5f
        /*0072*/ 	.short	0x0101


	//----- nvinfo : EIATTR_VRC_CTA_INIT_COUNT
	.align		4
        /*0074*/ 	.byte	0x02, 0x4a
	.zero		1
	.zero		1


	//----- nvinfo : EIATTR_EXIT_INSTR_OFFSETS
	.align		4
        /*0078*/ 	.byte	0x04, 0x1c
        /*007a*/ 	.short	(.L_21 - .L_20)


	//   ....[0]....
.L_20:
        /*007c*/ 	.word	0x000000d0


	//   ....[1]....
        /*0080*/ 	.word	0x000008f0


	//----- nvinfo : EIATTR_CBANK_PARAM_SIZE
	.align		4
.L_21:
        /*0084*/ 	.byte	0x03, 0x19
        /*0086*/ 	.short	0x0024


	//----- nvinfo : EIATTR_PARAM_CBANK
	.align		4
        /*0088*/ 	.byte	0x04, 0x0a
        /*008a*/ 	.short	(.L_23 - .L_22)
	.align		4
.L_22:
        /*008c*/ 	.word	index@(.nv.constant0._Z19mem_coalesce_kernelPKfS0_Pfiii)
        /*0090*/ 	.short	0x0380
        /*0092*/ 	.short	0x0024


	//----- nvinfo : EIATTR_SW_WAR
	.align		4
.L_23:
        /*0094*/ 	.byte	0x04, 0x36
        /*0096*/ 	.short	(.L_25 - .L_24)
.L_24:
        /*0098*/ 	.word	0x00000008
.L_25:


//--------------------- .nv.callgraph             --------------------------
	.section	.nv.callgraph,"",@"SHT_CUDA_CALLGRAPH"
	.align	4
	.sectionentsize	8
	.align		4
        /*0000*/ 	.word	0x00000000
	.align		4
        /*0004*/ 	.word	0xffffffff
	.align		4
        /*0008*/ 	.word	0x00000000
	.align		4
        /*000c*/ 	.word	0xfffffffe
	.align		4
        /*0010*/ 	.word	0x00000000
	.align		4
        /*0014*/ 	.word	0xfffffffd
	.align		4
        /*0018*/ 	.word	0x00000000
	.align		4
        /*001c*/ 	.word	0xfffffffc


//--------------------- .text._Z19mem_coalesce_kernelPKfS0_Pfiii --------------------------
	.section	.text._Z19mem_coalesce_kernelPKfS0_Pfiii,"ax",@progbits
	.align	128
        .global         _Z19mem_coalesce_kernelPKfS0_Pfiii
        .type           _Z19mem_coalesce_kernelPKfS0_Pfiii,@function
        .size           _Z19mem_coalesce_kernelPKfS0_Pfiii,(.L_x_5 - _Z19mem_coalesce_kernelPKfS0_Pfiii)
        .other          _Z19mem_coalesce_kernelPKfS0_Pfiii,@"STO_CUDA_ENTRY STV_DEFAULT"
_Z19mem_coalesce_kernelPKfS0_Pfiii:
.text._Z19mem_coalesce_kernelPKfS0_Pfiii:
[----:B------:R-:W-:Y:S01]  /*0000*/  LDC R1, c[0x0][0x37c] ;  /* 0x0000df00ff017b82 */ /* 0x000fe20000000800 */
[----:B------:R-:W0:Y:S07]  /*0010*/  S2R R5, SR_TID.X ;  /* 0x0000000000057919 */ /* 0x000e2e0000002100 */
[----:B------:R-:W1:Y:S01]  /*0020*/  LDC R16, c[0x0][0x364] ;  /* 0x0000d900ff107b82 */ /* 0x000e620000000800 */
[----:B------:R-:W2:Y:S01]  /*0030*/  LDCU UR6, c[0x0][0x398] ;  /* 0x00007300ff0677ac */ /* 0x000ea20008000800 */
[----:B------:R-:W1:Y:S06]  /*0040*/  S2R R3, SR_TID.Y ;  /* 0x0000000000037919 */ /* 0x000e6c0000002200 */
[----:B------:R-:W0:Y:S08]  /*0050*/  S2UR UR5, SR_CTAID.X ;  /* 0x00000000000579c3 */ /* 0x000e300000002500 */
[----:B------:R-:W0:Y:S08]  /*0060*/  LDC R0, c[0x0][0x360] ;  /* 0x0000d800ff007b82 */ /* 0x000e300000000800 */
[----:B------:R-:W1:Y:S08]  /*0070*/  S2UR UR4, SR_CTAID.Y ;  /* 0x00000000000479c3 */ /* 0x000e700000002600 */
[----:B------:R-:W3:Y:S01]  /*0080*/  LDC R17, c[0x0][0x3a0] ;  /* 0x0000e800ff117b82 */ /* 0x000ee20000000800 */
[----:B0-----:R-:W-:-:S02]  /*0090*/  IMAD R0, R0, UR5, R5 ;  /* 0x0000000500007c24 */ /* 0x001fc4000f8e0205 */
[----:B-1----:R-:W-:-:S03]  /*00a0*/  IMAD R16, R16, UR4, R3 ;  /* 0x0000000410107c24 */ /* 0x002fc6000f8e0203 */
[----:B---3--:R-:W-:-:S04]  /*00b0*/  ISETP.GE.AND P0, PT, R0, R17, PT ;  /* 0x000000110000720c */ /* 0x008fc80003f06270 */
[----:B--2---:R-:W-:-:S13]  /*00c0*/  ISETP.GE.OR P0, PT, R16, UR6, P0 ;  /* 0x0000000610007c0c */ /* 0x004fda0008706670 */
[----:B------:R-:W-:Y:S05]  /*00d0*/  @P0 EXIT ;  /* 0x000000000000094d */ /* 0x000fea0003800000 */
[----:B------:R-:W0:Y:S01]  /*00e0*/  LDC R19, c[0x0][0x39c] ;  /* 0x0000e700ff137b82 */ /* 0x000e220000000800 */
[----:B------:R-:W1:Y:S01]  /*00f0*/  LDCU.64 UR4, c[0x0][0x358] ;  /* 0x00006b00ff0477ac */ /* 0x000e620008000a00 */
[----:B------:R-:W-:Y:S01]  /*0100*/  HFMA2 R24, -RZ, RZ, 0, 0 ;  /* 0x00000000ff187431 */ /* 0x000fe200000001ff */
[----:B0-----:R-:W-:-:S13]  /*0110*/  ISETP.GE.AND P0, PT, R19, 0x1, PT ;  /* 0x000000011300780c */ /* 0x001fda0003f06270 */
[----:B-1----:R-:W-:Y:S05]  /*0120*/  @!P0 BRA `(.L_x_0) ;  /* 0x0000000400e08947 */ /* 0x002fea0003800000 */
[C---:B------:R-:W-:Y:S01]  /*0130*/  ISETP.GE.U32.AND P1, PT, R19.reuse, 0x8, PT ;  /* 0x000000081300780c */ /* 0x040fe20003f26070 */
[----:B------:R-:W-:Y:S01]  /*0140*/  IMAD R20, R16, R19, RZ ;  /* 0x0000001310147224 */ /* 0x000fe200078e02ff */
[----:B------:R-:W-:Y:S02]  /*0150*/  LOP3.LUT R27, R19, 0x7, RZ, 0xc0, !PT ;  /* 0x00000007131b7812 */ /* 0x000fe400078ec0ff */
[----:B------:R-:W-:Y:S02]  /*0160*/  MOV R24, RZ ;  /* 0x000000ff00187202 */ /* 0x000fe40000000f00 */
[----:B------:R-:W-:Y:S02]  /*0170*/  ISETP.NE.AND P0, PT, R27, RZ, PT ;  /* 0x000000ff1b00720c */ /* 0x000fe40003f05270 */
[----:B------:R-:W-:-:S05]  /*0180*/  MOV R21, RZ ;  /* 0x000000ff00157202 */ /* 0x000fca0000000f00 */
[----:B------:R-:W-:Y:S06]  /*0190*/  @!P1 BRA `(.L_x_1) ;  /* 0x0000000000c49947 */ /* 0x000fec0003800000 */
[----:B------:R-:W0:Y:S01]  /*01a0*/  LDC.64 R2, c[0x0][0x380] ;  /* 0x0000e000ff027b82 */ /* 0x000e220000000a00 */
[----:B------:R-:W-:Y:S02]  /*01b0*/  LOP3.LUT R21, R19, 0x7ffffff8, RZ, 0xc0, !PT ;  /* 0x7ffffff813157812 */ /* 0x000fe400078ec0ff */
[----:B------:R-:W-:Y:S02]  /*01c0*/  MOV R24, RZ ;  /* 0x000000ff00187202 */ /* 0x000fe40000000f00 */
[----:B------:R-:W-:Y:S02]  /*01d0*/  MOV R18, R0 ;  /* 0x0000000000127202 */ /* 0x000fe40000000f00 */
[----:B------:R-:W-:Y:S01]  /*01e0*/  IADD3 R22, PT, PT, -R21, RZ, RZ ;  /* 0x000000ff15167210 */ /* 0x000fe20007ffe1ff */
[----:B0-----:R-:W-:-:S03]  /*01f0*/  IMAD.WIDE.U32 R2, R20, 0x4, R2 ;  /* 0x0000000414027825 */ /* 0x001fc600078e0002 */
[----:B------:R-:W-:-:S04]  /*0200*/  IADD3 R4, P1, PT, R2, 0x10, RZ ;  /* 0x0000001002047810 */ /* 0x000fc80007f3e0ff */
[----:B------:R-:W-:-:S09]  /*0210*/  IADD3.X R5, PT, PT, RZ, R3, RZ, P1, !PT ;  /* 0x00000003ff057210 */ /* 0x000fd20000ffe4ff */
.L_x_2:
[----:B------:R-:W0:Y:S01]  /*0220*/  LDC.64 R14, c[0x0][0x388] ;  /* 0x0000e200ff0e7b82 */ /* 0x000e220000000a00 */
[----:B------:R-:W-:Y:S02]  /*0230*/  MOV R2, R4 ;  /* 0x0000000400027202 */ /* 0x000fe40000000f00 */
[----:B------:R-:W-:-:S05]  /*0240*/  MOV R3, R5 ;  /* 0x0000000500037202 */ /* 0x000fca0000000f00 */
[----:B------:R-:W2:Y:S04]  /*0250*/  LDG.E R25, desc[UR4][R2.64+-0x10] ;  /* 0xfffff00402197981 */ /* 0x000ea8000c1e1900 */
[----:B------:R-:W3:Y:S04]  /*0260*/  LDG.E R23, desc[UR4][R2.64+-0xc] ;  /* 0xfffff40402177981 */ /* 0x000ee8000c1e1900 */
[----:B------:R-:W4:Y:S04]  /*0270*/  LDG.E R29, desc[UR4][R2.64+-0x8] ;  /* 0xfffff804021d7981 */ /* 0x000f28000c1e1900 */
[----:B------:R-:W5:Y:S01]  /*0280*/  LDG.E R28, desc[UR4][R2.64+-0x4] ;  /* 0xfffffc04021c7981 */ /* 0x000f62000c1e1900 */
[----:B0-----:R-:W-:-:S05]  /*0290*/  IMAD.WIDE R14, R18, 0x4, R14 ;  /* 0x00000004120e7825 */ /* 0x001fca00078e020e */
[----:B------:R0:W2:Y:S01]  /*02a0*/  LDG.E R26, desc[UR4][R14.64] ;  /* 0x000000040e1a7981 */ /* 0x0000a2000c1e1900 */
[----:B------:R-:W-:-:S04]  /*02b0*/  IMAD.WIDE R12, R17, 0x4, R14 ;  /* 0x00000004110c7825 */ /* 0x000fc800078e020e */
[C---:B------:R-:W-:Y:S02]  /*02c0*/  IMAD.WIDE R4, R17.reuse, 0x4, R12 ;  /* 0x0000000411047825 */ /* 0x040fe400078e020c */
[----:B------:R-:W3:Y:S02]  /*02d0*/  LDG.E R12, desc[UR4][R12.64] ;  /* 0x000000040c0c7981 */ /* 0x000ee4000c1e1900 */
[C---:B------:R-:W-:Y:S02]  /*02e0*/  IMAD.WIDE R8, R17.reuse, 0x4, R4 ;  /* 0x0000000411087825 */ /* 0x040fe400078e0204 */
[----:B------:R-:W4:Y:S02]  /*02f0*/  LDG.E R4, desc[UR4][R4.64] ;  /* 0x0000000404047981 */ /* 0x000f24000c1e1900 */
[C---:B------:R-:W-:Y:S02]  /*0300*/  IMAD.WIDE R6, R17.reuse, 0x4, R8 ;  /* 0x0000000411067825 */ /* 0x040fe400078e0208 */
[----:B------:R-:W5:Y:S02]  /*0310*/  LDG.E R8, desc[UR4][R8.64] ;  /* 0x0000000408087981 */ /* 0x000f64000c1e1900 */
[----:B------:R-:W-:-:S02]  /*0320*/  IMAD.WIDE R10, R17, 0x4, R6 ;  /* 0x00000004110a7825 */ /* 0x000fc400078e0206 */
[----:B------:R-:W5:Y:S04]  /*0330*/  LDG.E R5, desc[UR4][R2.64] ;  /* 0x0000000402057981 */ /* 0x000f68000c1e1900 */
[----:B------:R-:W5:Y:S01]  /*0340*/  LDG.E R6, desc[UR4][R6.64] ;  /* 0x0000000406067981 */ /* 0x000f62000c1e1900 */
[----:B0-----:R-:W-:-:S03]  /*0350*/  IMAD.WIDE R14, R17, 0x4, R10 ;  /* 0x00000004110e7825 */ /* 0x001fc600078e020a */
[----:B------:R-:W5:Y:S04]  /*0360*/  LDG.E R10, desc[UR4][R10.64] ;  /* 0x000000040a0a7981 */ /* 0x000f68000c1e1900 */
[----:B------:R-:W5:Y:S04]  /*0370*/  LDG.E R13, desc[UR4][R14.64] ;  /* 0x000000040e0d7981 */ /* 0x000f68000c1e1900 */
[----:B------:R-:W5:Y:S04]  /*0380*/  LDG.E R7, desc[UR4][R2.64+0x4] ;  /* 0x0000040402077981 */ /* 0x000f68000c1e1900 */
[----:B------:R-:W5:Y:S01]  /*0390*/  LDG.E R9, desc[UR4][R2.64+0xc] ;  /* 0x00000c0402097981 */ /* 0x000f62000c1e1900 */
[----:B--2---:R-:W-:Y:S01]  /*03a0*/  FFMA R26, R25, R26, R24 ;  /* 0x0000001a191a7223 */ /* 0x004fe20000000018 */
[----:B------:R-:W-:-:S02]  /*03b0*/  IMAD.WIDE R24, R17, 0x4, R14 ;  /* 0x0000000411187825 */ /* 0x000fc400078e020e */
[----:B------:R-:W2:Y:S04]  /*03c0*/  LDG.E R14, desc[UR4][R2.64+0x8] ;  /* 0x00000804020e7981 */ /* 0x000ea8000c1e1900 */
[----:B------:R-:W2:Y:S01]  /*03d0*/  LDG.E R24, desc[UR4][R24.64] ;  /* 0x0000000418187981 */ /* 0x000ea2000c1e1900 */
[----:B---3--:R-:W-:Y:S01]  /*03e0*/  FFMA R12, R23, R12, R26 ;  /* 0x0000000c170c7223 */ /* 0x008fe2000000001a */
[----:B------:R-:W-:-:S03]  /*03f0*/  IADD3 R22, PT, PT, R22, 0x8, RZ ;  /* 0x0000000816167810 */ /* 0x000fc60007ffe0ff */
[----:B----4-:R-:W-:Y:S01]  /*0400*/  FFMA R29, R29, R4, R12 ;  /* 0x000000041d1d7223 */ /* 0x010fe2000000000c */
[----:B------:R-:W-:-:S03]  /*0410*/  ISETP.NE.AND P1, PT, R22, RZ, PT ;  /* 0x000000ff1600720c */ /* 0x000fc60003f25270 */
[----:B-----5:R-:W-:Y:S01]  /*0420*/  FFMA R8, R28, R8, R29 ;  /* 0x000000081c087223 */ /* 0x020fe2000000001d */
[----:B------:R-:W-:-:S03]  /*0430*/  IADD3 R4, P2, PT, R2, 0x20, RZ ;  /* 0x0000002002047810 */ /* 0x000fc60007f5e0ff */
[----:B------:R-:W-:Y:S01]  /*0440*/  FFMA R6, R5, R6, R8 ;  /* 0x0000000605067223 */ /* 0x000fe20000000008 */
[----:B------:R-:W-:Y:S02]  /*0450*/  IADD3.X R5, PT, PT, RZ, R3, RZ, P2, !PT ;  /* 0x00000003ff057210 */ /* 0x000fe400017fe4ff */
[----:B------:R-:W-:Y:S01]  /*0460*/  LEA R18, R17, R18, 0x3 ;  /* 0x0000001211127211 */ /* 0x000fe200078e18ff */
[----:B------:R-:W-:-:S04]  /*0470*/  FFMA R7, R7, R10, R6 ;  /* 0x0000000a07077223 */ /* 0x000fc80000000006 */
[----:B--2---:R-:W-:-:S04]  /*0480*/  FFMA R14, R14, R13, R7 ;  /* 0x0000000d0e0e7223 */ /* 0x004fc80000000007 */
[----:B------:R-:W-:Y:S01]  /*0490*/  FFMA R24, R9, R24, R14 ;  /* 0x0000001809187223 */ /* 0x000fe2000000000e */
[----:B------:R-:W-:Y:S06]  /*04a0*/  @P1 BRA `(.L_x_2) ;  /* 0xfffffffc005c1947 */ /* 0x000fec000383ffff */
.L_x_1:
[----:B------:R-:W-:Y:S05]  /*04b0*/  @!P0 BRA `(.L_x_0) ;  /* 0x0000000000fc8947 */ /* 0x000fea0003800000 */
[----:B------:R-:W-:Y:S02]  /*04c0*/  ISETP.GE.U32.AND P1, PT, R27, 0x4, PT ;  /* 0x000000041b00780c */ /* 0x000fe40003f26070 */
[----:B------:R-:W-:-:S04]  /*04d0*/  LOP3.LUT R14, R19, 0x3, RZ, 0xc0, !PT ;  /* 0x00000003130e7812 */ /* 0x000fc800078ec0ff */
[----:B------:R-:W-:-:S07]  /*04e0*/  ISETP.NE.AND P0, PT, R14, RZ, PT ;  /* 0x000000ff0e00720c */ /* 0x000fce0003f05270 */
[----:B------:R-:W-:Y:S06]  /*04f0*/  @!P1 BRA `(.L_x_3) ;  /* 0x00000000006c9947 */ /* 0x000fec0003800000 */
[----:B------:R-:W0:Y:S01]  /*0500*/  LDC.64 R4, c[0x0][0x388] ;  /* 0x0000e200ff047b82 */ /* 0x000e220000000a00 */
[----:B------:R-:W1:Y:S01]  /*0510*/  LDCU.64 UR6, c[0x0][0x380] ;  /* 0x00007000ff0677ac */ /* 0x000e620008000a00 */
[----:B------:R-:W-:Y:S01]  /*0520*/  IMAD R7, R21, R17, R0 ;  /* 0x0000001115077224 */ /* 0x000fe200078e0200 */
[CC--:B------:R-:W-:Y:S02]  /*0530*/  IADD3 R3, PT, PT, R20.reuse, R21.reuse, RZ ;  /* 0x0000001514037210 */ /* 0x0c0fe40007ffe0ff */
[----:B------:R-:W-:-:S03]  /*0540*/  IADD3 R8, P1, PT, R20, R21, RZ ;  /* 0x0000001514087210 */ /* 0x000fc60007f3e0ff */
[----:B------:R-:W2:Y:S01]  /*0550*/  LDC.64 R12, c[0x0][0x380] ;  /* 0x0000e000ff0c7b82 */ /* 0x000ea20000000a00 */
[----:B0-----:R-:W-:-:S04]  /*0560*/  IMAD.WIDE R4, R7, 0x4, R4 ;  /* 0x0000000407047825 */ /* 0x001fc800078e0204 */
[----:B------:R-:W-:Y:S02]  /*0570*/  IMAD.WIDE R6, R17, 0x4, R4 ;  /* 0x0000000411067825 */ /* 0x000fe400078e0204 */
[----:B------:R-:W3:Y:S02]  /*0580*/  LDG.E R4, desc[UR4][R4.64] ;  /* 0x0000000404047981 */ /* 0x000ee4000c1e1900 */
[----:B--2---:R-:W-:Y:S01]  /*0590*/  IMAD.WIDE.U32 R12, R3, 0x4, R12 ;  /* 0x00000004030c7825 */ /* 0x004fe200078e000c */
[----:B------:R-:W-:Y:S02]  /*05a0*/  IADD3.X R3, PT, PT, RZ, RZ, RZ, P1, !PT ;  /* 0x000000ffff037210 */ /* 0x000fe40000ffe4ff */
[----:B-1----:R-:W-:-:S03]  /*05b0*/  LEA R2, P1, R8, UR6, 0x2 ;  /* 0x0000000608027c11 */ /* 0x002fc6000f8210ff */
[----:B------:R-:W3:Y:S01]  /*05c0*/  LDG.E R13, desc[UR4][R12.64] ;  /* 0x000000040c0d7981 */ /* 0x000ee2000c1e1900 */
[----:B------:R-:W-:Y:S01]  /*05d0*/  LEA.HI.X R3, R8, UR7, R3, 0x2, P1 ;  /* 0x0000000708037c11 */ /* 0x000fe200088f1403 */
[C---:B------:R-:W-:Y:S02]  /*05e0*/  IMAD.WIDE R8, R17.reuse, 0x4, R6 ;  /* 0x0000000411087825 */ /* 0x040fe400078e0206 */
[----:B------:R-:W2:Y:S04]  /*05f0*/  LDG.E R6, desc[UR4][R6.64] ;  /* 0x0000000406067981 */ /* 0x000ea8000c1e1900 */
[----:B------:R-:W2:Y:S01]  /*0600*/  LDG.E R15, desc[UR4][R2.64+0x4] ;  /* 0x00000404020f7981 */ /* 0x000ea2000c1e1900 */
[----:B------:R-:W-:-:S03]  /*0610*/  IMAD.WIDE R10, R17, 0x4, R8 ;  /* 0x00000004110a7825 */ /* 0x000fc600078e0208 */
[----:B------:R-:W4:Y:S04]  /*0620*/  LDG.E R22, desc[UR4][R8.64] ;  /* 0x0000000408167981 */ /* 0x000f28000c1e1900 */
[----:B------:R-:W4:Y:S04]  /*0630*/  LDG.E R18, desc[UR4][R2.64+0x8] ;  /* 0x0000080402127981 */ /* 0x000f28000c1e1900 */
[----:B------:R-:W5:Y:S04]  /*0640*/  LDG.E R26, desc[UR4][R2.64+0xc] ;  /* 0x00000c04021a7981 */ /* 0x000f68000c1e1900 */
[----:B------:R-:W5:Y:S01]  /*0650*/  LDG.E R10, desc[UR4][R10.64] ;  /* 0x000000040a0a7981 */ /* 0x000f62000c1e1900 */
[----:B------:R-:W-:Y:S01]  /*0660*/  IADD3 R21, PT, PT, R21, 0x4, RZ ;  /* 0x0000000415157810 */ /* 0x000fe20007ffe0ff */
[----:B---3--:R-:W-:-:S04]  /*0670*/  FFMA R24, R13, R4, R24 ;  /* 0x000000040d187223 */ /* 0x008fc80000000018 */
[----:B--2---:R-:W-:-:S04]  /*0680*/  FFMA R15, R15, R6, R24 ;  /* 0x000000060f0f7223 */ /* 0x004fc80000000018 */
[----:B----4-:R-:W-:-:S04]  /*0690*/  FFMA R15, R18, R22, R15 ;  /* 0x00000016120f7223 */ /* 0x010fc8000000000f */
[----:B-----5:R-:W-:-:S07]  /*06a0*/  FFMA R24, R26, R10, R15 ;  /* 0x0000000a1a187223 */ /* 0x020fce000000000f */
.L_x_3:
[----:B------:R-:W-:Y:S05]  /*06b0*/  @!P0 BRA `(.L_x_0) ;  /* 0x00000000007c8947 */ /* 0x000fea0003800000 */
[----:B------:R-:W-:Y:S01]  /*06c0*/  ISETP.NE.AND P1, PT, R14, 0x1, PT ;  /* 0x000000010e00780c */ /* 0x000fe20003f25270 */
[----:B------:R-:W0:Y:S01]  /*06d0*/  LDC.64 R10, c[0x0][0x380] ;  /* 0x0000e000ff0a7b82 */ /* 0x000e220000000a00 */
[----:B------:R-:W-:-:S04]  /*06e0*/  LOP3.LUT R19, R19, 0x1, RZ, 0xc0, !PT ;  /* 0x0000000113137812 */ /* 0x000fc800078ec0ff */
[----:B------:R-:W-:-:S03]  /*06f0*/  ISETP.NE.U32.AND P0, PT, R19, 0x1, PT ;  /* 0x000000011300780c */ /* 0x000fc60003f05070 */
[----:B------:R-:W1:Y:S04]  /*0700*/  LDC.64 R8, c[0x0][0x388] ;  /* 0x0000e200ff087b82 */ /* 0x000e680000000a00 */
[CC--:B------:R-:W-:Y:S02]  /*0710*/  @P1 IADD3 R13, PT, PT, R20.reuse, R21.reuse, RZ ;  /* 0x00000015140d1210 */ /* 0x0c0fe40007ffe0ff */
[----:B------:R-:W-:Y:S02]  /*0720*/  @P1 IADD3 R12, P2, PT, R20, R21, RZ ;  /* 0x00000015140c1210 */ /* 0x000fe40007f5e0ff */
[----:B------:R-:W2:Y:S02]  /*0730*/  @P1 LDC.64 R2, c[0x0][0x380] ;  /* 0x0000e000ff021b82 */ /* 0x000ea40000000a00 */
[----:B------:R-:W-:-:S06]  /*0740*/  @P1 IADD3.X R14, PT, PT, RZ, RZ, RZ, P2, !PT ;  /* 0x000000ffff0e1210 */ /* 0x000fcc00017fe4ff */
[----:B------:R-:W3:Y:S01]  /*0750*/  LDC.64 R4, c[0x0][0x380] ;  /* 0x0000e000ff047b82 */ /* 0x000ee20000000a00 */
[----:B0-----:R-:W-:-:S04]  /*0760*/  @P1 IMAD.WIDE.U32 R10, R13, 0x4, R10 ;  /* 0x000000040d0a1825 */ /* 0x001fc800078e000a */
[C---:B------:R-:W-:Y:S01]  /*0770*/  @P1 IMAD R13, R21.reuse, R17, R0 ;  /* 0x00000011150d1224 */ /* 0x040fe200078e0200 */
[----:B------:R-:W-:Y:S01]  /*0780*/  @P1 IADD3 R21, PT, PT, R21, 0x2, RZ ;  /* 0x0000000215151810 */ /* 0x000fe20007ffe0ff */
[----:B------:R-:W4:Y:S01]  /*0790*/  @P1 LDG.E R11, desc[UR4][R10.64] ;  /* 0x000000040a0b1981 */ /* 0x000f22000c1e1900 */
[----:B------:R-:W0:Y:S01]  /*07a0*/  LDC.64 R6, c[0x0][0x388] ;  /* 0x0000e200ff067b82 */ /* 0x000e220000000a00 */
[----:B-1----:R-:W-:Y:S01]  /*07b0*/  @P1 IMAD.WIDE R8, R13, 0x4, R8 ;  /* 0x000000040d081825 */ /* 0x002fe200078e0208 */
[----:B------:R-:W-:Y:S02]  /*07c0*/  @!P0 IADD3 R15, PT, PT, R20, R21, RZ ;  /* 0x00000015140f8210 */ /* 0x000fe40007ffe0ff */
[----:B--2---:R-:W-:Y:S01]  /*07d0*/  @P1 LEA R2, P2, R12, R2, 0x2 ;  /* 0x000000020c021211 */ /* 0x004fe200078410ff */
[----:B------:R-:W-:-:S03]  /*07e0*/  @!P0 IMAD R21, R21, R17, R0 ;  /* 0x0000001115158224 */ /* 0x000fc600078e0200 */
[----:B------:R-:W-:Y:S01]  /*07f0*/  @P1 LEA.HI.X R3, R12, R3, R14, 0x2, P2 ;  /* 0x000000030c031211 */ /* 0x000fe200010f140e */
[----:B------:R-:W-:Y:S01]  /*0800*/  @P1 IMAD.WIDE R12, R17, 0x4, R8 ;  /* 0x00000004110c1825 */ /* 0x000fe200078e0208 */
[----:B------:R-:W4:Y:S03]  /*0810*/  @P1 LDG.E R14, desc[UR4][R8.64] ;  /* 0x00000004080e1981 */ /* 0x000f26000c1e1900 */
[----:B---3--:R-:W-:Y:S01]  /*0820*/  @!P0 IMAD.WIDE.U32 R4, R15, 0x4, R4 ;  /* 0x000000040f048825 */ /* 0x008fe200078e0004 */
[----:B------:R-:W2:Y:S04]  /*0830*/  @P1 LDG.E R2, desc[UR4][R2.64+0x4] ;  /* 0x0000040402021981 */ /* 0x000ea8000c1e1900 */
[----:B------:R-:W2:Y:S01]  /*0840*/  @P1 LDG.E R12, desc[UR4][R12.64] ;  /* 0x000000040c0c1981 */ /* 0x000ea2000c1e1900 */
[----:B0-----:R-:W-:-:S03]  /*0850*/  @!P0 IMAD.WIDE R6, R21, 0x4, R6 ;  /* 0x0000000415068825 */ /* 0x001fc600078e0206 */
[----:B------:R-:W3:Y:S04]  /*0860*/  @!P0 LDG.E R5, desc[UR4][R4.64] ;  /* 0x0000000404058981 */ /* 0x000ee8000c1e1900 */
[----:B------:R-:W3:Y:S01]  /*0870*/  @!P0 LDG.E R6, desc[UR4][R6.64] ;  /* 0x0000000406068981 */ /* 0x000ee2000c1e1900 */
[----:B----4-:R-:W-:-:S04]  /*0880*/  @P1 FFMA R11, R11, R14, R24 ;  /* 0x0000000e0b0b1223 */ /* 0x010fc80000000018 */
[----:B--2---:R-:W-:-:S04]  /*0890*/  @P1 FFMA R24, R2, R12, R11 ;  /* 0x0000000c02181223 */ /* 0x004fc8000000000b */
[----:B---3--:R-:W-:-:S07]  /*08a0*/  @!P0 FFMA R24, R5, R6, R24 ;  /* 0x0000000605188223 */ /* 0x008fce0000000018 */
.L_x_0:
[----:B------:R-:W0:Y:S01]  /*08b0*/  LDC.64 R2, c[0x0][0x390] ;  /* 0x0000e400ff027b82 */ /* 0x000e220000000a00 */
[----:B------:R-:W-:-:S04]  /*08c0*/  IMAD R17, R16, R17, R0 ;  /* 0x0000001110117224 */ /* 0x000fc800078e0200 */
[----:B0-----:R-:W-:-:S05]  /*08d0*/  IMAD.WIDE R2, R17, 0x4, R2 ;  /* 0x0000000411027825 */ /* 0x001fca00078e0202 */
[----:B------:R-:W-:Y:S01]  /*08e0*/  STG.E desc[UR4][R2.64], R24 ;  /* 0x0000001802007986 */ /* 0x000fe2000c101904 */
[----:B------:R-:W-:Y:S05]  /*08f0*/  EXIT ;  /* 0x000000000000794d */ /* 0x000fea0003800000 */
.L_x_4:
[----:B------:R-:W-:-:S00]  /*0900*/  BRA `(.L_x_4) ;  /* 0xfffffffc00fc7947 */ /* 0x000fc0000383ffff */
[----:B------:R-:W-:-:S00]  /*0910*/  NOP ;  /* 0x0000000000007918 */ /* 0x000fc00000000000 */
        /* <DEDUP_REMOVED lines=14> */
.L_x_5:


//--------------------- .nv.shared.reserved.0     --------------------------
	.section	.nv.shared.reserved.0,"aw",@nobits
	.weak		__nv_reservedSMEM_offset_0_alias
	.size		__nv_reservedSMEM_offset_0_alias, 0, 64
	.other		__nv_reservedSMEM_offset_0_alias,@"STO_CUDA_RESERVED_SHARED STV_DEFAULT"
__nv_reservedSMEM_offset_0_alias:
	.zero		0
	.zero		64


//--------------------- .nv.constant0._Z19mem_coalesce_kernelPKfS0_Pfiii --------------------------
	.section	.nv.constant0._Z19mem_coalesce_kernelPKfS0_Pfiii,"a",@progbits
	.sectionflags	@""
	.align	4
.nv.constant0._Z19mem_coalesce_kernelPKfS0_Pfiii:
	.zero		932


//--------------------- SYMBOLS --------------------------

	.type		.nv.reservedSmem.offset0,@object
	.size		.nv.reservedSmem.offset0,0x4
